//
// Generated by NVIDIA NVVM Compiler
//
// Compiler Build ID: CL-36424714
// Cuda compilation tools, release 13.0, V13.0.88
// Based on NVVM 20.0.0
//

.version 9.0
.target sm_100
.address_size 64

	// .globl	_Z23kogge_stone_scan_kernelPfS_i
.extern .shared .align 16 .b8 XY[];

.visible .entry _Z23kogge_stone_scan_kernelPfS_i(
	.param .u64 .ptr .align 1 _Z23kogge_stone_scan_kernelPfS_i_param_0,
	.param .u64 .ptr .align 1 _Z23kogge_stone_scan_kernelPfS_i_param_1,
	.param .u32 _Z23kogge_stone_scan_kernelPfS_i_param_2
)
{
	.reg .pred 	%p<7>;
	.reg .b32 	%r<14>;
	.reg .b32 	%f<9>;
	.reg .b64 	%rd<17>;

	ld.param.u64 	%rd7, [_Z23kogge_stone_scan_kernelPfS_i_param_0];
	ld.param.u64 	%rd8, [_Z23kogge_stone_scan_kernelPfS_i_param_1];
	ld.param.s32 	%rd2, [_Z23kogge_stone_scan_kernelPfS_i_param_2];
	mov.u32 	%r4, %ctaid.x;
	mov.u32 	%r1, %ntid.x;
	mov.u32 	%r2, %tid.x;
	mad.lo.s32 	%r5, %r4, %r1, %r2;
	cvt.u64.u32 	%rd1, %r5;
	setp.ge.u64 	%p1, %rd1, %rd2;
	shl.b32 	%r6, %r2, 2;
	mov.u32 	%r7, XY;
	add.s32 	%r3, %r7, %r6;
	@%p1 bra 	$L__BB0_2;
	cvta.to.global.u64 	%rd9, %rd7;
	shl.b64 	%rd10, %rd1, 2;
	add.s64 	%rd11, %rd9, %rd10;
	ld.global.f32 	%f3, [%rd11];
	st.shared.f32 	[%r3], %f3;
	bra.uni 	$L__BB0_3;
$L__BB0_2:
	mov.b32 	%r8, 0;
	st.shared.u32 	[%r3], %r8;
$L__BB0_3:
	setp.lt.u32 	%p2, %r1, 2;
	@%p2 bra 	$L__BB0_10;
	cvt.u64.u32 	%rd3, %r2;
	cvt.u64.u32 	%rd4, %r1;
	mov.b64 	%rd16, 1;
$L__BB0_5:
	bar.sync 	0;
	setp.gt.u64 	%p3, %rd16, %rd3;
	mov.f32 	%f8, 0f00000000;
	@%p3 bra 	$L__BB0_7;
	ld.shared.f32 	%f5, [%r3];
	cvt.u32.u64 	%r9, %rd16;
	sub.s32 	%r10, %r2, %r9;
	shl.b32 	%r11, %r10, 2;
	add.s32 	%r13, %r7, %r11;
	ld.shared.f32 	%f6, [%r13];
	add.f32 	%f8, %f5, %f6;
$L__BB0_7:
	setp.gt.u64 	%p4, %rd16, %rd3;
	bar.sync 	0;
	@%p4 bra 	$L__BB0_9;
	st.shared.f32 	[%r3], %f8;
$L__BB0_9:
	shl.b64 	%rd16, %rd16, 1;
	setp.lt.u64 	%p5, %rd16, %rd4;
	@%p5 bra 	$L__BB0_5;
$L__BB0_10:
	setp.ge.u64 	%p6, %rd1, %rd2;
	@%p6 bra 	$L__BB0_12;
	ld.shared.f32 	%f7, [%r3];
	cvta.to.global.u64 	%rd13, %rd8;
	shl.b64 	%rd14, %rd1, 2;
	add.s64 	%rd15, %rd13, %rd14;
	st.global.f32 	[%rd15], %f7;
$L__BB0_12:
	ret;

}
	// .globl	_Z22brent_kung_scan_kernelPfS_i
.visible .entry _Z22brent_kung_scan_kernelPfS_i(
	.param .u64 .ptr .align 1 _Z22brent_kung_scan_kernelPfS_i_param_0,
	.param .u64 .ptr .align 1 _Z22brent_kung_scan_kernelPfS_i_param_1,
	.param .u32 _Z22brent_kung_scan_kernelPfS_i_param_2
)
{
	.reg .pred 	%p<10>;
	.reg .b32 	%r<32>;
	.reg .b32 	%f<11>;
	.reg .b64 	%rd<31>;

	ld.param.u64 	%rd15, [_Z22brent_kung_scan_kernelPfS_i_param_0];
	ld.param.u64 	%rd16, [_Z22brent_kung_scan_kernelPfS_i_param_1];
	ld.param.s32 	%rd4, [_Z22brent_kung_scan_kernelPfS_i_param_2];
	cvta.to.global.u64 	%rd1, %rd16;
	cvta.to.global.u64 	%rd2, %rd15;
	mov.u32 	%r5, %ctaid.x;
	mov.u32 	%r1, %ntid.x;
	mul.lo.s32 	%r6, %r5, %r1;
	shl.b32 	%r7, %r6, 1;
	mov.u32 	%r2, %tid.x;
	add.s32 	%r8, %r7, %r2;
	cvt.u64.u32 	%rd3, %r8;
	setp.ge.u64 	%p1, %rd3, %rd4;
	shl.b32 	%r9, %r2, 2;
	mov.u32 	%r10, XY;
	add.s32 	%r3, %r10, %r9;
	@%p1 bra 	$L__BB1_2;
	shl.b64 	%rd17, %rd3, 2;
	add.s64 	%rd18, %rd2, %rd17;
	ld.global.f32 	%f1, [%rd18];
	st.shared.f32 	[%r3], %f1;
	bra.uni 	$L__BB1_3;
$L__BB1_2:
	mov.b32 	%r11, 0;
	st.shared.u32 	[%r3], %r11;
$L__BB1_3:
	cvt.u64.u32 	%rd5, %r1;
	add.s64 	%rd6, %rd3, %rd5;
	setp.ge.u64 	%p2, %rd6, %rd4;
	shl.b32 	%r12, %r1, 2;
	add.s32 	%r4, %r3, %r12;
	@%p2 bra 	$L__BB1_5;
	shl.b64 	%rd19, %rd6, 2;
	add.s64 	%rd20, %rd2, %rd19;
	ld.global.f32 	%f2, [%rd20];
	st.shared.f32 	[%r4], %f2;
	bra.uni 	$L__BB1_6;
$L__BB1_5:
	mov.b32 	%r13, 0;
	st.shared.u32 	[%r4], %r13;
$L__BB1_6:
	shl.b32 	%r14, %r2, 1;
	add.s32 	%r15, %r14, 2;
	cvt.u64.u32 	%rd7, %r15;
	mov.b64 	%rd29, 1;
$L__BB1_7:
	bar.sync 	0;
	mul.lo.s64 	%rd9, %rd29, %rd7;
	add.s64 	%rd22, %rd9, -1;
	setp.ge.u64 	%p3, %rd22, %rd4;
	@%p3 bra 	$L__BB1_9;
	cvt.u32.u64 	%r16, %rd29;
	cvt.u32.u64 	%r17, %rd9;
	sub.s32 	%r18, %r17, %r16;
	shl.b32 	%r19, %r18, 2;
	add.s32 	%r21, %r10, %r19;
	ld.shared.f32 	%f3, [%r21+-4];
	shl.b32 	%r22, %r17, 2;
	add.s32 	%r23, %r10, %r22;
	ld.shared.f32 	%f4, [%r23+-4];
	add.f32 	%f5, %f3, %f4;
	st.shared.f32 	[%r23+-4], %f5;
$L__BB1_9:
	shl.b64 	%rd29, %rd29, 1;
	setp.le.u64 	%p4, %rd29, %rd5;
	@%p4 bra 	$L__BB1_7;
	setp.lt.u32 	%p5, %r1, 2;
	@%p5 bra 	$L__BB1_15;
	shr.u32 	%r24, %r1, 1;
	cvt.u64.u32 	%rd30, %r24;
$L__BB1_12:
	bar.sync 	0;
	mul.lo.s64 	%rd13, %rd30, %rd7;
	add.s64 	%rd23, %rd13, %rd30;
	add.s64 	%rd24, %rd23, -1;
	setp.ge.u64 	%p6, %rd24, %rd4;
	@%p6 bra 	$L__BB1_14;
	cvt.u32.u64 	%r25, %rd13;
	shl.b32 	%r26, %r25, 2;
	add.s32 	%r28, %r10, %r26;
	ld.shared.f32 	%f6, [%r28+-4];
	cvt.u32.u64 	%r29, %rd30;
	shl.b32 	%r30, %r29, 2;
	add.s32 	%r31, %r28, %r30;
	ld.shared.f32 	%f7, [%r31+-4];
	add.f32 	%f8, %f6, %f7;
	st.shared.f32 	[%r31+-4], %f8;
$L__BB1_14:
	shr.u64 	%rd14, %rd30, 1;
	setp.gt.u64 	%p7, %rd30, 1;
	mov.u64 	%rd30, %rd14;
	@%p7 bra 	$L__BB1_12;
$L__BB1_15:
	setp.ge.u64 	%p8, %rd3, %rd4;
	bar.sync 	0;
	@%p8 bra 	$L__BB1_17;
	ld.shared.f32 	%f9, [%r3];
	shl.b64 	%rd25, %rd3, 2;
	add.s64 	%rd26, %rd1, %rd25;
	st.global.f32 	[%rd26], %f9;
$L__BB1_17:
	setp.ge.u64 	%p9, %rd6, %rd4;
	@%p9 bra 	$L__BB1_19;
	ld.shared.f32 	%f10, [%r4];
	shl.b64 	%rd27, %rd6, 2;
	add.s64 	%rd28, %rd1, %rd27;
	st.global.f32 	[%rd28], %f10;
$L__BB1_19:
	ret;

}


// ===== COMPILED SASS (sm_100) =====

	.target	sm_100

	.elftype	@"ET_EXEC"


//--------------------- .note.nv.tkinfo           --------------------------
	.section	.note.nv.tkinfo,"",@"SHT_NOTE"
	.sectionflags	@"SHF_NOTE_NV_TKINFO"
	.tkinfo
        /*0018*/ 	.word	0x00000002
        /*0030*/ 	.string	""
        /*0030*/ 	.string	"ptxas"
        /*0030*/ 	.string	"Cuda compilation tools, release 13.0, V13.0.88"
        /*0030*/ 	.string	"Build cuda_13.0.r13.0/compiler.36424714_0"
        /*0030*/ 	.string	"-arch sm_100 -m 64 "



//--------------------- .note.nv.cuinfo           --------------------------
	.section	.note.nv.cuinfo,"",@"SHT_NOTE"
	.sectionflags	@"SHF_NOTE_NV_CUINFO"
        /*0018*/ 	.short	0x0002
        /*001a*/ 	.short	0x0064
        /*001c*/ 	.short	0x0082
	.zero		2


//--------------------- .nv.info                  --------------------------
	.section	.nv.info,"",@"SHT_CUDA_INFO"
	.align	4


	//----- nvinfo : EIATTR_REGCOUNT
	.align		4
        /*0000*/ 	.byte	0x04, 0x2f
        /*0002*/ 	.short	(.L_1 - .L_0)
	.align		4
.L_0:
        /*0004*/ 	.word	index@(_Z23kogge_stone_scan_kernelPfS_i)
        /*0008*/ 	.word	0x0000000a


	//----- nvinfo : EIATTR_FRAME_SIZE
	.align		4
.L_1:
        /*000c*/ 	.byte	0x04, 0x11
        /*000e*/ 	.short	(.L_3 - .L_2)
	.align		4
.L_2:
        /*0010*/ 	.word	index@(_Z23kogge_stone_scan_kernelPfS_i)
        /*0014*/ 	.word	0x00000000


	//----- nvinfo : EIATTR_REGCOUNT
	.align		4
.L_3:
        /*0018*/ 	.byte	0x04, 0x2f
        /*001a*/ 	.short	(.L_5 - .L_4)
	.align		4
.L_4:
        /*001c*/ 	.word	index@(_Z22brent_kung_scan_kernelPfS_i)
        /*0020*/ 	.word	0x00000010


	//----- nvinfo : EIATTR_FRAME_SIZE
	.align		4
.L_5:
        /*0024*/ 	.byte	0x04, 0x11
        /*0026*/ 	.short	(.L_7 - .L_6)
	.align		4
.L_6:
        /*0028*/ 	.word	index@(_Z22brent_kung_scan_kernelPfS_i)
        /*002c*/ 	.word	0x00000000


	//----- nvinfo : EIATTR_MIN_STACK_SIZE
	.align		4
.L_7:
        /*0030*/ 	.byte	0x04, 0x12
        /*0032*/ 	.short	(.L_9 - .L_8)
	.align		4
.L_8:
        /*0034*/ 	.word	index@(_Z22brent_kung_scan_kernelPfS_i)
        /*0038*/ 	.word	0x00000000


	//----- nvinfo : EIATTR_MIN_STACK_SIZE
	.align		4
.L_9:
        /*003c*/ 	.byte	0x04, 0x12
        /*003e*/ 	.short	(.L_11 - .L_10)
	.align		4
.L_10:
        /*0040*/ 	.word	index@(_Z23kogge_stone_scan_kernelPfS_i)
        /*0044*/ 	.word	0x00000000
.L_11:


//--------------------- .nv.compat                --------------------------
	.section	.nv.compat,"",@"SHT_CUDA_COMPAT_INFO"
	.align	4
        /*0000*/ 	.byte	0x02, 0x09, 0x00, 0x00, 0x02, 0x02, 0x01, 0x00, 0x02, 0x05, 0x05, 0x00, 0x03, 0x07, 0x01, 0x01
        /*0010*/ 	.byte	0x02, 0x03, 0x00, 0x00, 0x02, 0x06, 0x01, 0x00, 0x04, 0x0b, 0x08, 0x00, 0x09, 0x00, 0x00, 0x00
        /*0020*/ 	.byte	0x00, 0x00, 0x00, 0x00


//--------------------- .nv.info._Z22brent_kung_scan_kernelPfS_i --------------------------
	.section	.nv.info._Z22brent_kung_scan_kernelPfS_i,"",@"SHT_CUDA_INFO"
	.sectionflags	@""
	.align	4


	//----- nvinfo : EIATTR_CUDA_API_VERSION
	.align		4
        /*0000*/ 	.byte	0x04, 0x37
        /*0002*/ 	.short	(.L_13 - .L_12)
.L_12:
        /*0004*/ 	.word	0x00000082


	//----- nvinfo : EIATTR_KPARAM_INFO
	.align		4
.L_13:
        /*0008*/ 	.byte	0x04, 0x17
        /*000a*/ 	.short	(.L_15 - .L_14)
.L_14:
        /*000c*/ 	.word	0x00000000
        /*0010*/ 	.short	0x0002
        /*0012*/ 	.short	0x0010
        /*0014*/ 	.byte	0x00, 0xf0, 0x11, 0x00


	//----- nvinfo : EIATTR_KPARAM_INFO
	.align		4
.L_15:
        /*0018*/ 	.byte	0x04, 0x17
        /*001a*/ 	.short	(.L_17 - .L_16)
.L_16:
        /*001c*/ 	.word	0x00000000
        /*0020*/ 	.short	0x0001
        /*0022*/ 	.short	0x0008
        /*0024*/ 	.byte	0x00, 0xf5, 0x21, 0x00


	//----- nvinfo : EIATTR_KPARAM_INFO
	.align		4
.L_17:
        /*0028*/ 	.byte	0x04, 0x17
        /*002a*/ 	.short	(.L_19 - .L_18)
.L_18:
        /*002c*/ 	.word	0x00000000
        /*0030*/ 	.short	0x0000
        /*0032*/ 	.short	0x0000
        /*0034*/ 	.byte	0x00, 0xf5, 0x21, 0x00


	//----- nvinfo : EIATTR_SPARSE_MMA_MASK
	.align		4
.L_19:
        /*0038*/ 	.byte	0x03, 0x50
        /*003a*/ 	.short	0x0000


	//----- nvinfo : EIATTR_MAXREG_COUNT
	.align		4
        /*003c*/ 	.byte	0x03, 0x1b
        /*003e*/ 	.short	0x00ff


	//----- nvinfo : EIATTR_NUM_BARRIERS
	.align		4
        /*0040*/ 	.byte	0x02, 0x4c
        /*0042*/ 	.byte	0x01
	.zero		1


	//----- nvinfo : EIATTR_MERCURY_ISA_VERSION
	.align		4
        /*0044*/ 	.byte	0x03, 0x5f
        /*0046*/ 	.short	0x0101


	//----- nvinfo : EIATTR_VRC_CTA_INIT_COUNT
	.align		4
        /*0048*/ 	.byte	0x02, 0x4a
	.zero		1
	.zero		1


	//----- nvinfo : EIATTR_EXIT_INSTR_OFFSETS
	.align		4
        /*004c*/ 	.byte	0x04, 0x1c
        /*004e*/ 	.short	(.L_21 - .L_20)


	//   ....[0]....
.L_20:
        /*0050*/ 	.word	0x000005d0


	//   ....[1]....
        /*0054*/ 	.word	0x00000630


	//----- nvinfo : EIATTR_CBANK_PARAM_SIZE
	.align		4
.L_21:
        /*0058*/ 	.byte	0x03, 0x19
        /*005a*/ 	.short	0x0014


	//----- nvinfo : EIATTR_PARAM_CBANK
	.align		4
        /*005c*/ 	.byte	0x04, 0x0a
        /*005e*/ 	.short	(.L_23 - .L_22)
	.align		4
.L_22:
        /*0060*/ 	.word	index@(.nv.constant0._Z22brent_kung_scan_kernelPfS_i)
        /*0064*/ 	.short	0x0380
        /*0066*/ 	.short	0x0014


	//----- nvinfo : EIATTR_SW_WAR
	.align		4
.L_23:
        /*0068*/ 	.byte	0x04, 0x36
        /*006a*/ 	.short	(.L_25 - .L_24)
.L_24:
        /*006c*/ 	.word	0x00000008
.L_25:


//--------------------- .nv.info._Z23kogge_stone_scan_kernelPfS_i --------------------------
	.section	.nv.info._Z23kogge_stone_scan_kernelPfS_i,"",@"SHT_CUDA_INFO"
	.sectionflags	@""
	.align	4


	//----- nvinfo : EIATTR_CUDA_API_VERSION
	.align		4
        /*0000*/ 	.byte	0x04, 0x37
        /*0002*/ 	.short	(.L_27 - .L_26)
.L_26:
        /*0004*/ 	.word	0x00000082


	//----- nvinfo : EIATTR_KPARAM_INFO
	.align		4
.L_27:
        /*0008*/ 	.byte	0x04, 0x17
        /*000a*/ 	.short	(.L_29 - .L_28)
.L_28:
        /*000c*/ 	.word	0x00000000
        /*0010*/ 	.short	0x0002
        /*0012*/ 	.short	0x0010
        /*0014*/ 	.byte	0x00, 0xf0, 0x11, 0x00


	//----- nvinfo : EIATTR_KPARAM_INFO
	.align		4
.L_29:
        /*0018*/ 	.byte	0x04, 0x17
        /*001a*/ 	.short	(.L_31 - .L_30)
.L_30:
        /*001c*/ 	.word	0x00000000
        /*0020*/ 	.short	0x0001
        /*0022*/ 	.short	0x0008
        /*0024*/ 	.byte	0x00, 0xf5, 0x21, 0x00


	//----- nvinfo : EIATTR_KPARAM_INFO
	.align		4
.L_31:
        /*0028*/ 	.byte	0x04, 0x17
        /*002a*/ 	.short	(.L_33 - .L_32)
.L_32:
        /*002c*/ 	.word	0x00000000
        /*0030*/ 	.short	0x0000
        /*0032*/ 	.short	0x0000
        /*0034*/ 	.byte	0x00, 0xf5, 0x21, 0x00


	//----- nvinfo : EIATTR_SPARSE_MMA_MASK
	.align		4
.L_33:
        /*0038*/ 	.byte	0x03, 0x50
        /*003a*/ 	.short	0x0000


	//----- nvinfo : EIATTR_MAXREG_COUNT
	.align		4
        /*003c*/ 	.byte	0x03, 0x1b
        /*003e*/ 	.short	0x00ff


	//----- nvinfo : EIATTR_NUM_BARRIERS
	.align		4
        /*0040*/ 	.byte	0x02, 0x4c
        /*0042*/ 	.byte	0x01
	.zero		1


	//----- nvinfo : EIATTR_MERCURY_ISA_VERSION
	.align		4
        /*0044*/ 	.byte	0x03, 0x5f
        /*0046*/ 	.short	0x0101


	//----- nvinfo : EIATTR_VRC_CTA_INIT_COUNT
	.align		4
        /*0048*/ 	.byte	0x02, 0x4a
	.zero		1
	.zero		1


	//----- nvinfo : EIATTR_EXIT_INSTR_OFFSETS
	.align		4
        /*004c*/ 	.byte	0x04, 0x1c
        /*004e*/ 	.short	(.L_35 - .L_34)


	//   ....[0]....
.L_34:
        /*0050*/ 	.word	0x000002d0


	//   ....[1]....
        /*0054*/ 	.word	0x00000330


	//----- nvinfo : EIATTR_CBANK_PARAM_SIZE
	.align		4
.L_35:
        /*0058*/ 	.byte	0x03, 0x19
        /*005a*/ 	.short	0x0014


	//----- nvinfo : EIATTR_PARAM_CBANK
	.align		4
        /*005c*/ 	.byte	0x04, 0x0a
        /*005e*/ 	.short	(.L_37 - .L_36)
	.align		4
.L_36:
        /*0060*/ 	.word	index@(.nv.constant0._Z23kogge_stone_scan_kernelPfS_i)
        /*0064*/ 	.short	0x0380
        /*0066*/ 	.short	0x0014


	//----- nvinfo : EIATTR_SW_WAR
	.align		4
.L_37:
        /*0068*/ 	.byte	0x04, 0x36
        /*006a*/ 	.short	(.L_39 - .L_38)
.L_38:
        /*006c*/ 	.word	0x00000008
.L_39:


//--------------------- .nv.callgraph             --------------------------
	.section	.nv.callgraph,"",@"SHT_CUDA_CALLGRAPH"
	.align	4
	.sectionentsize	8
	.align		4
        /*0000*/ 	.word	0x00000000
	.align		4
        /*0004*/ 	.word	0xffffffff
	.align		4
        /*0008*/ 	.word	0x00000000
	.align		4
        /*000c*/ 	.word	0xfffffffe
	.align		4
        /*0010*/ 	.word	0x00000000
	.align		4
        /*0014*/ 	.word	0xfffffffd
	.align		4
        /*0018*/ 	.word	0x00000000
	.align		4
        /*001c*/ 	.word	0xfffffffc


//--------------------- .text._Z22brent_kung_scan_kernelPfS_i --------------------------
	.section	.text._Z22brent_kung_scan_kernelPfS_i,"ax",@progbits
	.align	128
        .global         _Z22brent_kung_scan_kernelPfS_i
        .type           _Z22brent_kung_scan_kernelPfS_i,@function
        .size           _Z22brent_kung_scan_kernelPfS_i,(.L_x_7 - _Z22brent_kung_scan_kernelPfS_i)
        .other          _Z22brent_kung_scan_kernelPfS_i,@"STO_CUDA_ENTRY STV_DEFAULT"
_Z22brent_kung_scan_kernelPfS_i:
.text._Z22brent_kung_scan_kernelPfS_i:
[----:B------:R-:W-:Y:S01]  /*0000*/  LDC R1, c[0x0][0x37c] ;  /* 0x0000df00ff017b82 */ /* 0x000fe20000000800 */
[----:B------:R-:W0:Y:S07]  /*0010*/  S2R R13, SR_TID.X ;  /* 0x00000000000d7919 */ /* 0x000e2e0000002100 */
[----:B------:R-:W1:Y:S01]  /*0020*/  S2UR UR4, SR_CTAID.X ;  /* 0x00000000000479c3 */ /* 0x000e620000002500 */
[----:B------:R-:W2:Y:S01]  /*0030*/  LDCU UR5, c[0x0][0x390] ;  /* 0x00007200ff0577ac */ /* 0x000ea20008000800 */
[----:B------:R-:W3:Y:S06]  /*0040*/  LDCU.64 UR8, c[0x0][0x358] ;  /* 0x00006b00ff0877ac */ /* 0x000eec0008000a00 */
[----:B------:R-:W1:Y:S01]  /*0050*/  LDC R7, c[0x0][0x360] ;  /* 0x0000d800ff077b82 */ /* 0x000e620000000800 */
[----:B------:R-:W4:Y:S01]  /*0060*/  LDCU UR6, c[0x0][0x390] ;  /* 0x00007200ff0677ac */ /* 0x000f220008000800 */
[----:B--2---:R-:W-:Y:S01]  /*0070*/  USHF.R.S32.HI UR7, URZ, 0x1f, UR5 ;  /* 0x0000001fff077899 */ /* 0x004fe20008011405 */
[----:B-1----:R-:W-:-:S04]  /*0080*/  IMAD R2, R7, UR4, RZ ;  /* 0x0000000407027c24 */ /* 0x002fc8000f8e02ff */
[----:B0-----:R-:W-:-:S05]  /*0090*/  IMAD R2, R2, 0x2, R13 ;  /* 0x0000000202027824 */ /* 0x001fca00078e020d */
[C---:B------:R-:W-:Y:S02]  /*00a0*/  IADD3 R0, P2, PT, R2.reuse, R7, RZ ;  /* 0x0000000702007210 */ /* 0x040fe40007f5e0ff */
[----:B------:R-:W-:Y:S02]  /*00b0*/  ISETP.GE.U32.AND P0, PT, R2, UR5, PT ;  /* 0x0000000502007c0c */ /* 0x000fe4000bf06070 */
[----:B------:R-:W-:Y:S01]  /*00c0*/  ISETP.GE.U32.AND P1, PT, R0, UR5, PT ;  /* 0x0000000500007c0c */ /* 0x000fe2000bf26070 */
[----:B------:R-:W-:Y:S01]  /*00d0*/  IMAD.X R3, RZ, RZ, RZ, P2 ;  /* 0x000000ffff037224 */ /* 0x000fe200010e06ff */
[----:B------:R-:W-:-:S04]  /*00e0*/  ISETP.GE.U32.AND.EX P0, PT, RZ, UR7, PT, P0 ;  /* 0x00000007ff007c0c */ /* 0x000fc8000bf06100 */
[----:B------:R-:W-:-:S09]  /*00f0*/  ISETP.GE.U32.AND.EX P1, PT, R3, UR7, PT, P1 ;  /* 0x0000000703007c0c */ /* 0x000fd2000bf26110 */
[----:B------:R-:W0:Y:S08]  /*0100*/  @!P0 LDC.64 R8, c[0x0][0x380] ;  /* 0x0000e000ff088b82 */ /* 0x000e300000000a00 */
[----:B------:R-:W1:Y:S01]  /*0110*/  @!P1 LDC.64 R10, c[0x0][0x380] ;  /* 0x0000e000ff0a9b82 */ /* 0x000e620000000a00 */
[----:B0-----:R-:W-:-:S04]  /*0120*/  @!P0 LEA R8, P2, R2, R8, 0x2 ;  /* 0x0000000802088211 */ /* 0x001fc800078410ff */
[----:B------:R-:W-:Y:S02]  /*0130*/  @!P0 LEA.HI.X R9, R2, R9, RZ, 0x2, P2 ;  /* 0x0000000902098211 */ /* 0x000fe400010f14ff */
[----:B-1----:R-:W-:-:S03]  /*0140*/  @!P1 LEA R10, P3, R0, R10, 0x2 ;  /* 0x0000000a000a9211 */ /* 0x002fc600078610ff */
[----:B---3--:R-:W2:Y:S01]  /*0150*/  @!P0 LDG.E R8, desc[UR8][R8.64] ;  /* 0x0000000808088981 */ /* 0x008ea2000c1e1900 */
[----:B------:R-:W-:-:S06]  /*0160*/  @!P1 LEA.HI.X R11, R0, R11, R3, 0x2, P3 ;  /* 0x0000000b000b9211 */ /* 0x000fcc00018f1403 */
[----:B------:R-:W3:Y:S01]  /*0170*/  @!P1 LDG.E R11, desc[UR8][R10.64] ;  /* 0x000000080a0b9981 */ /* 0x000ee2000c1e1900 */
[----:B------:R-:W0:Y:S01]  /*0180*/  S2UR UR5, SR_CgaCtaId ;  /* 0x00000000000579c3 */ /* 0x000e220000008800 */
[----:B------:R-:W-:Y:S02]  /*0190*/  UMOV UR4, 0x400 ;  /* 0x0000040000047882 */ /* 0x000fe40000000000 */
[----:B0-----:R-:W-:-:S06]  /*01a0*/  ULEA UR5, UR5, UR4, 0x18 ;  /* 0x0000000405057291 */ /* 0x001fcc000f8ec0ff */
[----:B------:R-:W-:-:S05]  /*01b0*/  LEA R5, R13, UR5, 0x2 ;  /* 0x000000050d057c11 */ /* 0x000fca000f8e10ff */
[----:B------:R-:W-:Y:S01]  /*01c0*/  IMAD R4, R7, 0x4, R5 ;  /* 0x0000000407047824 */ /* 0x000fe200078e0205 */
[----:B------:R-:W-:Y:S01]  /*01d0*/  LEA R6, R13, 0x2, 0x1 ;  /* 0x000000020d067811 */ /* 0x000fe200078e08ff */
[----:B------:R-:W-:Y:S01]  /*01e0*/  UMOV UR10, 0x1 ;  /* 0x00000001000a7882 */ /* 0x000fe20000000000 */
[----:B------:R-:W-:Y:S01]  /*01f0*/  UMOV UR4, URZ ;  /* 0x000000ff00047c82 */ /* 0x000fe20008000000 */
[----:B--2---:R0:W-:Y:S04]  /*0200*/  @!P0 STS [R5], R8 ;  /* 0x0000000805008388 */ /* 0x0041e80000000800 */
[----:B------:R0:W-:Y:S04]  /*0210*/  @P0 STS [R5], RZ ;  /* 0x000000ff05000388 */ /* 0x0001e80000000800 */
[----:B---3--:R0:W-:Y:S04]  /*0220*/  @!P1 STS [R4], R11 ;  /* 0x0000000b04009388 */ /* 0x0081e80000000800 */
[----:B----4-:R0:W-:Y:S02]  /*0230*/  @P1 STS [R4], RZ ;  /* 0x000000ff04001388 */ /* 0x0101e40000000800 */
.L_x_0:
[C---:B0-----:R-:W-:Y:S01]  /*0240*/  IMAD.WIDE.U32 R8, R6.reuse, UR10, RZ ;  /* 0x0000000a06087c25 */ /* 0x041fe2000f8e00ff */
[----:B------:R-:W-:Y:S03]  /*0250*/  BAR.SYNC.DEFER_BLOCKING 0x0 ;  /* 0x0000000000007b1d */ /* 0x000fe60000010000 */
[----:B------:R-:W-:Y:S01]  /*0260*/  IMAD R11, R6, UR4, RZ ;  /* 0x00000004060b7c24 */ /* 0x000fe2000f8e02ff */
[----:B------:R-:W-:Y:S01]  /*0270*/  IADD3 R10, P1, PT, R8, -0x1, RZ ;  /* 0xffffffff080a7810 */ /* 0x000fe20007f3e0ff */
[----:B------:R-:W-:-:S03]  /*0280*/  USHF.L.U64.HI UR4, UR10, 0x1, UR4 ;  /* 0x000000010a047899 */ /* 0x000fc60008010204 */
[----:B------:R-:W-:Y:S02]  /*0290*/  ISETP.GE.U32.AND P0, PT, R10, UR6, PT ;  /* 0x000000060a007c0c */ /* 0x000fe4000bf06070 */
[----:B------:R-:W-:-:S04]  /*02a0*/  IADD3.X R9, PT, PT, R9, -0x1, R11, P1, !PT ;  /* 0xffffffff09097810 */ /* 0x000fc80000ffe40b */
[----:B------:R-:W-:-:S13]  /*02b0*/  ISETP.GE.U32.AND.EX P0, PT, R9, UR7, PT, P0 ;  /* 0x0000000709007c0c */ /* 0x000fda000bf06100 */
[C---:B------:R-:W-:Y:S01]  /*02c0*/  @!P0 VIADD R9, R8.reuse, -UR10 ;  /* 0x8000000a08098c36 */ /* 0x040fe20008000000 */
[----:B------:R-:W-:Y:S01]  /*02d0*/  @!P0 LEA R8, R8, UR5, 0x2 ;  /* 0x0000000508088c11 */ /* 0x000fe2000f8e10ff */
[----:B------:R-:W-:-:S03]  /*02e0*/  USHF.L.U32 UR10, UR10, 0x1, URZ ;  /* 0x000000010a0a7899 */ /* 0x000fc600080006ff */
[----:B------:R-:W-:Y:S01]  /*02f0*/  @!P0 LEA R9, R9, UR5, 0x2 ;  /* 0x0000000509098c11 */ /* 0x000fe2000f8e10ff */
[----:B------:R-:W-:Y:S05]  /*0300*/  @!P0 LDS R10, [R8+-0x4] ;  /* 0xfffffc00080a8984 */ /* 0x000fea0000000800 */
[----:B------:R-:W0:Y:S02]  /*0310*/  @!P0 LDS R9, [R9+-0x4] ;  /* 0xfffffc0009098984 */ /* 0x000e240000000800 */
[----:B0-----:R-:W-:Y:S01]  /*0320*/  @!P0 FADD R11, R9, R10 ;  /* 0x0000000a090b8221 */ /* 0x001fe20000000000 */
[----:B------:R-:W-:-:S04]  /*0330*/  IMAD.U32 R10, RZ, RZ, UR4 ;  /* 0x00000004ff0a7e24 */ /* 0x000fc8000f8e00ff */
[----:B------:R1:W-:Y:S01]  /*0340*/  @!P0 STS [R8+-0x4], R11 ;  /* 0xfffffc0b08008388 */ /* 0x0003e20000000800 */
[----:B------:R-:W-:-:S04]  /*0350*/  ISETP.LT.U32.AND P0, PT, R7, UR10, PT ;  /* 0x0000000a07007c0c */ /* 0x000fc8000bf01070 */
[----:B------:R-:W-:-:S13]  /*0360*/  ISETP.GT.U32.AND.EX P0, PT, R10, RZ, PT, P0 ;  /* 0x000000ff0a00720c */ /* 0x000fda0003f04100 */
[----:B-1----:R-:W-:Y:S05]  /*0370*/  @!P0 BRA `(.L_x_0) ;  /* 0xfffffffc00b08947 */ /* 0x002fea000383ffff */
[----:B------:R-:W-:-:S13]  /*0380*/  ISETP.GE.U32.AND P0, PT, R7, 0x2, PT ;  /* 0x000000020700780c */ /* 0x000fda0003f06070 */
[----:B------:R-:W-:Y:S05]  /*0390*/  @!P0 BRA `(.L_x_1) ;  /* 0x0000000000648947 */ /* 0x000fea0003800000 */
[----:B------:R-:W-:Y:S01]  /*03a0*/  SHF.R.U32.HI R13, RZ, 0x1, R7 ;  /* 0x00000001ff0d7819 */ /* 0x000fe20000011607 */
[----:B------:R-:W-:Y:S01]  /*03b0*/  IMAD.MOV.U32 R12, RZ, RZ, RZ ;  /* 0x000000ffff0c7224 */ /* 0x000fe200078e00ff */
[----:B------:R-:W0:Y:S01]  /*03c0*/  LDCU UR6, c[0x0][0x390] ;  /* 0x00007200ff0677ac */ /* 0x000e220008000800 */
[----:B------:R-:W-:-:S05]  /*03d0*/  NOP ;  /* 0x0000000000007918 */ /* 0x000fca0000000000 */
.L_x_2:
[-C--:B------:R-:W-:Y:S01]  /*03e0*/  IMAD.WIDE.U32 R8, R13, R6.reuse, RZ ;  /* 0x000000060d087225 */ /* 0x080fe200078e00ff */
[----:B------:R-:W-:Y:S01]  /*03f0*/  BAR.SYNC.DEFER_BLOCKING 0x0 ;  /* 0x0000000000007b1d */ /* 0x000fe20000010000 */
[----:B------:R-:W-:Y:S02]  /*0400*/  SHF.R.U32.HI R11, RZ, 0x1, R12 ;  /* 0x00000001ff0b7819 */ /* 0x000fe4000001160c */
[----:B------:R-:W-:Y:S01]  /*0410*/  IMAD R7, R12, R6, RZ ;  /* 0x000000060c077224 */ /* 0x000fe200078e02ff */
[----:B------:R-:W-:-:S03]  /*0420*/  IADD3 R10, P1, P2, R8, -0x1, R13 ;  /* 0xffffffff080a7810 */ /* 0x000fc60007a3e00d */
[----:B------:R-:W-:Y:S01]  /*0430*/  IMAD.IADD R7, R9, 0x1, R7 ;  /* 0x0000000109077824 */ /* 0x000fe200078e0207 */
[----:B0-----:R-:W-:-:S04]  /*0440*/  ISETP.GE.U32.AND P0, PT, R10, UR6, PT ;  /* 0x000000060a007c0c */ /* 0x001fc8000bf06070 */
[----:B------:R-:W-:-:S04]  /*0450*/  IADD3.X R7, PT, PT, R7, -0x1, R12, P1, P2 ;  /* 0xffffffff07077810 */ /* 0x000fc80000fe440c */
[----:B------:R-:W-:-:S13]  /*0460*/  ISETP.GE.U32.AND.EX P0, PT, R7, UR7, PT, P0 ;  /* 0x0000000707007c0c */ /* 0x000fda000bf06100 */
[----:B------:R-:W-:-:S05]  /*0470*/  @!P0 LEA R8, R8, UR5, 0x2 ;  /* 0x0000000508088c11 */ /* 0x000fca000f8e10ff */
[C---:B------:R-:W-:Y:S02]  /*0480*/  @!P0 IMAD R7, R13.reuse, 0x4, R8 ;  /* 0x000000040d078824 */ /* 0x040fe400078e0208 */
[----:B------:R-:W-:Y:S04]  /*0490*/  @!P0 LDS R8, [R8+-0x4] ;  /* 0xfffffc0008088984 */ /* 0x000fe80000000800 */
[----:B------:R-:W0:Y:S02]  /*04a0*/  @!P0 LDS R9, [R7+-0x4] ;  /* 0xfffffc0007098984 */ /* 0x000e240000000800 */
[----:B0-----:R-:W-:Y:S01]  /*04b0*/  @!P0 FADD R10, R8, R9 ;  /* 0x00000009080a8221 */ /* 0x001fe20000000000 */
[----:B------:R-:W-:-:S04]  /*04c0*/  SHF.R.U64 R9, R13, 0x1, R12 ;  /* 0x000000010d097819 */ /* 0x000fc8000000120c */
[----:B------:R1:W-:Y:S01]  /*04d0*/  @!P0 STS [R7+-0x4], R10 ;  /* 0xfffffc0a07008388 */ /* 0x0003e20000000800 */
[----:B------:R-:W-:Y:S01]  /*04e0*/  ISETP.GT.U32.AND P0, PT, R13, 0x1, PT ;  /* 0x000000010d00780c */ /* 0x000fe20003f04070 */
[----:B------:R-:W-:-:S03]  /*04f0*/  IMAD.MOV.U32 R13, RZ, RZ, R9 ;  /* 0x000000ffff0d7224 */ /* 0x000fc600078e0009 */
[----:B------:R-:W-:Y:S01]  /*0500*/  ISETP.GT.U32.AND.EX P0, PT, R12, RZ, PT, P0 ;  /* 0x000000ff0c00720c */ /* 0x000fe20003f04100 */
[----:B------:R-:W-:-:S12]  /*0510*/  IMAD.MOV.U32 R12, RZ, RZ, R11 ;  /* 0x000000ffff0c7224 */ /* 0x000fd800078e000b */
[----:B-1----:R-:W-:Y:S05]  /*0520*/  @P0 BRA `(.L_x_2) ;  /* 0xfffffffc00ac0947 */ /* 0x002fea000383ffff */
.L_x_1:
[----:B------:R-:W-:Y:S01]  /*0530*/  BAR.SYNC.DEFER_BLOCKING 0x0 ;  /* 0x0000000000007b1d */ /* 0x000fe20000010000 */
[----:B------:R-:W-:Y:S02]  /*0540*/  ISETP.GE.U32.AND P0, PT, R2, UR6, PT ;  /* 0x0000000602007c0c */ /* 0x000fe4000bf06070 */
[----:B------:R-:W-:Y:S02]  /*0550*/  ISETP.GE.U32.AND P1, PT, R0, UR6, PT ;  /* 0x0000000600007c0c */ /* 0x000fe4000bf26070 */
[----:B------:R-:W-:Y:S02]  /*0560*/  ISETP.GE.U32.AND.EX P0, PT, RZ, UR7, PT, P0 ;  /* 0x00000007ff007c0c */ /* 0x000fe4000bf06100 */
[----:B------:R-:W-:-:S11]  /*0570*/  ISETP.GE.U32.AND.EX P1, PT, R3, UR7, PT, P1 ;  /* 0x0000000703007c0c */ /* 0x000fd6000bf26110 */
[----:B------:R-:W0:Y:S01]  /*0580*/  @!P0 LDC.64 R6, c[0x0][0x388] ;  /* 0x0000e200ff068b82 */ /* 0x000e220000000a00 */
[----:B------:R-:W1:Y:S01]  /*0590*/  @!P0 LDS R5, [R5] ;  /* 0x0000000005058984 */ /* 0x000e620000000800 */
[----:B0-----:R-:W-:-:S04]  /*05a0*/  @!P0 LEA R6, P2, R2, R6, 0x2 ;  /* 0x0000000602068211 */ /* 0x001fc800078410ff */
[----:B------:R-:W-:-:S05]  /*05b0*/  @!P0 LEA.HI.X R7, R2, R7, RZ, 0x2, P2 ;  /* 0x0000000702078211 */ /* 0x000fca00010f14ff */
[----:B-1----:R0:W-:Y:S01]  /*05c0*/  @!P0 STG.E desc[UR8][R6.64], R5 ;  /* 0x0000000506008986 */ /* 0x0021e2000c101908 */
[----:B------:R-:W-:Y:S05]  /*05d0*/  @P1 EXIT ;  /* 0x000000000000194d */ /* 0x000fea0003800000 */
[----:B0-----:R-:W0:Y:S01]  /*05e0*/  LDS R5, [R4] ;  /* 0x0000000004057984 */ /* 0x001e220000000800 */
[----:B------:R-:W1:Y:S02]  /*05f0*/  LDCU.64 UR4, c[0x0][0x388] ;  /* 0x00007100ff0477ac */ /* 0x000e640008000a00 */
[----:B-1----:R-:W-:-:S04]  /*0600*/  LEA R2, P0, R0, UR4, 0x2 ;  /* 0x0000000400027c11 */ /* 0x002fc8000f8010ff */
[----:B------:R-:W-:-:S05]  /*0610*/  LEA.HI.X R3, R0, UR5, R3, 0x2, P0 ;  /* 0x0000000500037c11 */ /* 0x000fca00080f1403 */
[----:B0-----:R-:W-:Y:S01]  /*0620*/  STG.E desc[UR8][R2.64], R5 ;  /* 0x0000000502007986 */ /* 0x001fe2000c101908 */
[----:B------:R-:W-:Y:S05]  /*0630*/  EXIT ;  /* 0x000000000000794d */ /* 0x000fea0003800000 */
.L_x_3:
[----:B------:R-:W-:-:S00]  /*0640*/  BRA `(.L_x_3) ;  /* 0xfffffffc00fc7947 */ /* 0x000fc0000383ffff */
[----:B------:R-:W-:-:S00]  /*0650*/  NOP ;  /* 0x0000000000007918 */ /* 0x000fc00000000000 */
        /* <DEDUP_REMOVED lines=10> */
.L_x_7:


//--------------------- .text._Z23kogge_stone_scan_kernelPfS_i --------------------------
	.section	.text._Z23kogge_stone_scan_kernelPfS_i,"ax",@progbits
	.align	128
        .global         _Z23kogge_stone_scan_kernelPfS_i
        .type           _Z23kogge_stone_scan_kernelPfS_i,@function
        .size           _Z23kogge_stone_scan_kernelPfS_i,(.L_x_8 - _Z23kogge_stone_scan_kernelPfS_i)
        .other          _Z23kogge_stone_scan_kernelPfS_i,@"STO_CUDA_ENTRY STV_DEFAULT"
_Z23kogge_stone_scan_kernelPfS_i:
.text._Z23kogge_stone_scan_kernelPfS_i:
[----:B------:R-:W-:Y:S01]  /*0000*/  LDC R1, c[0x0][0x37c] ;  /* 0x0000df00ff017b82 */ /* 0x000fe20000000800 */
[----:B------:R-:W0:Y:S07]  /*0010*/  S2R R7, SR_TID.X ;  /* 0x0000000000077919 */ /* 0x000e2e0000002100 */
[----:B------:R-:W0:Y:S01]  /*0020*/  S2UR UR4, SR_CTAID.X ;  /* 0x00000000000479c3 */ /* 0x000e220000002500 */
[----:B------:R-:W1:Y:S01]  /*0030*/  LDCU UR5, c[0x0][0x390] ;  /* 0x00007200ff0577ac */ /* 0x000e620008000800 */
[----:B------:R-:W2:Y:S06]  /*0040*/  LDCU.64 UR6, c[0x0][0x358] ;  /* 0x00006b00ff0677ac */ /* 0x000eac0008000a00 */
[----:B------:R-:W0:Y:S01]  /*0050*/  LDC R6, c[0x0][0x360] ;  /* 0x0000d800ff067b82 */ /* 0x000e220000000800 */
[----:B-1----:R-:W-:Y:S01]  /*0060*/  USHF.R.S32.HI UR8, URZ, 0x1f, UR5 ;  /* 0x0000001fff087899 */ /* 0x002fe20008011405 */
[----:B0-----:R-:W-:-:S05]  /*0070*/  IMAD R0, R6, UR4, R7 ;  /* 0x0000000406007c24 */ /* 0x001fca000f8e0207 */
[----:B------:R-:W-:-:S04]  /*0080*/  ISETP.GE.U32.AND P0, PT, R0, UR5, PT ;  /* 0x0000000500007c0c */ /* 0x000fc8000bf06070 */
[----:B------:R-:W-:-:S13]  /*0090*/  ISETP.GE.U32.AND.EX P0, PT, RZ, UR8, PT, P0 ;  /* 0x00000008ff007c0c */ /* 0x000fda000bf06100 */
[----:B------:R-:W0:Y:S02]  /*00a0*/  @!P0 LDC.64 R2, c[0x0][0x380] ;  /* 0x0000e000ff028b82 */ /* 0x000e240000000a00 */
[----:B0-----:R-:W-:-:S04]  /*00b0*/  @!P0 LEA R2, P1, R0, R2, 0x2 ;  /* 0x0000000200028211 */ /* 0x001fc800078210ff */
[----:B------:R-:W-:-:S06]  /*00c0*/  @!P0 LEA.HI.X R3, R0, R3, RZ, 0x2, P1 ;  /* 0x0000000300038211 */ /* 0x000fcc00008f14ff */
[----:B--2---:R-:W2:Y:S01]  /*00d0*/  @!P0 LDG.E R3, desc[UR6][R2.64] ;  /* 0x0000000602038981 */ /* 0x004ea2000c1e1900 */
[----:B------:R-:W0:Y:S01]  /*00e0*/  S2UR UR5, SR_CgaCtaId ;  /* 0x00000000000579c3 */ /* 0x000e220000008800 */
[----:B------:R-:W-:Y:S01]  /*00f0*/  UMOV UR4, 0x400 ;  /* 0x0000040000047882 */ /* 0x000fe20000000000 */
[----:B------:R-:W-:Y:S01]  /*0100*/  ISETP.GE.U32.AND P1, PT, R6, 0x2, PT ;  /* 0x000000020600780c */ /* 0x000fe20003f26070 */
[----:B0-----:R-:W-:-:S06]  /*0110*/  ULEA UR5, UR5, UR4, 0x18 ;  /* 0x0000000405057291 */ /* 0x001fcc000f8ec0ff */
[----:B------:R-:W-:-:S05]  /*0120*/  LEA R4, R7, UR5, 0x2 ;  /* 0x0000000507047c11 */ /* 0x000fca000f8e10ff */
[----:B--2---:R0:W-:Y:S04]  /*0130*/  @!P0 STS [R4], R3 ;  /* 0x0000000304008388 */ /* 0x0041e80000000800 */
[----:B------:R0:W-:Y:S01]  /*0140*/  @P0 STS [R4], RZ ;  /* 0x000000ff04000388 */ /* 0x0001e20000000800 */
[----:B------:R-:W-:Y:S05]  /*0150*/  @!P1 BRA `(.L_x_4) ;  /* 0x0000000000509947 */ /* 0x000fea0003800000 */
[----:B------:R-:W-:Y:S01]  /*0160*/  UMOV UR9, 0x1 ;  /* 0x0000000100097882 */ /* 0x000fe20000000000 */
[----:B------:R-:W-:-:S05]  /*0170*/  UMOV UR4, URZ ;  /* 0x000000ff00047c82 */ /* 0x000fca0008000000 */
.L_x_5:
[----:B------:R-:W-:Y:S01]  /*0180*/  IMAD.U32 R2, RZ, RZ, UR4 ;  /* 0x00000004ff027e24 */ /* 0x000fe2000f8e00ff */
[----:B------:R-:W-:Y:S01]  /*0190*/  BAR.SYNC.DEFER_BLOCKING 0x0 ;  /* 0x0000000000007b1d */ /* 0x000fe20000010000 */
[----:B------:R-:W-:Y:S01]  /*01a0*/  ISETP.LT.U32.AND P0, PT, R7, UR9, PT ;  /* 0x0000000907007c0c */ /* 0x000fe2000bf01070 */
[----:B0-----:R-:W-:Y:S01]  /*01b0*/  IMAD.MOV.U32 R3, RZ, RZ, RZ ;  /* 0x000000ffff037224 */ /* 0x001fe200078e00ff */
[----:B------:R-:W-:Y:S02]  /*01c0*/  USHF.L.U64.HI UR4, UR9, 0x1, UR4 ;  /* 0x0000000109047899 */ /* 0x000fe40008010204 */
[----:B------:R-:W-:-:S13]  /*01d0*/  ISETP.GT.U32.AND.EX P0, PT, R2, RZ, PT, P0 ;  /* 0x000000ff0200720c */ /* 0x000fda0003f04100 */
[----:B------:R-:W-:Y:S01]  /*01e0*/  @!P0 VIADD R2, R7, -UR9 ;  /* 0x8000000907028c36 */ /* 0x000fe20008000000 */
[----:B------:R-:W-:-:S04]  /*01f0*/  USHF.L.U32 UR9, UR9, 0x1, URZ ;  /* 0x0000000109097899 */ /* 0x000fc800080006ff */
[----:B------:R-:W-:Y:S02]  /*0200*/  @!P0 LEA R5, R2, UR5, 0x2 ;  /* 0x0000000502058c11 */ /* 0x000fe4000f8e10ff */
[----:B------:R-:W-:Y:S04]  /*0210*/  @!P0 LDS R2, [R4] ;  /* 0x0000000004028984 */ /* 0x000fe80000000800 */
[----:B------:R-:W0:Y:S02]  /*0220*/  @!P0 LDS R5, [R5] ;  /* 0x0000000005058984 */ /* 0x000e240000000800 */
[----:B0-----:R-:W-:Y:S01]  /*0230*/  @!P0 FADD R3, R2, R5 ;  /* 0x0000000502038221 */ /* 0x001fe20000000000 */
[----:B------:R-:W-:Y:S01]  /*0240*/  BAR.SYNC.DEFER_BLOCKING 0x0 ;  /* 0x0000000000007b1d */ /* 0x000fe20000010000 */
[----:B------:R-:W-:-:S05]  /*0250*/  IMAD.U32 R2, RZ, RZ, UR4 ;  /* 0x00000004ff027e24 */ /* 0x000fca000f8e00ff */
[----:B------:R1:W-:Y:S01]  /*0260*/  @!P0 STS [R4], R3 ;  /* 0x0000000304008388 */ /* 0x0003e20000000800 */
[----:B------:R-:W-:-:S04]  /*0270*/  ISETP.LE.U32.AND P0, PT, R6, UR9, PT ;  /* 0x0000000906007c0c */ /* 0x000fc8000bf03070 */
[----:B------:R-:W-:-:S13]  /*0280*/  ISETP.GE.U32.AND.EX P0, PT, R2, RZ, PT, P0 ;  /* 0x000000ff0200720c */ /* 0x000fda0003f06100 */
[----:B-1----:R-:W-:Y:S05]  /*0290*/  @!P0 BRA `(.L_x_5) ;  /* 0xfffffffc00b88947 */ /* 0x002fea000383ffff */
.L_x_4:
[----:B------:R-:W1:Y:S02]  /*02a0*/  LDCU UR4, c[0x0][0x390] ;  /* 0x00007200ff0477ac */ /* 0x000e640008000800 */
[----:B-1----:R-:W-:-:S04]  /*02b0*/  ISETP.GE.U32.AND P0, PT, R0, UR4, PT ;  /* 0x0000000400007c0c */ /* 0x002fc8000bf06070 */
[----:B------:R-:W-:-:S13]  /*02c0*/  ISETP.GE.U32.AND.EX P0, PT, RZ, UR8, PT, P0 ;  /* 0x00000008ff007c0c */ /* 0x000fda000bf06100 */
[----:B------:R-:W-:Y:S05]  /*02d0*/  @P0 EXIT ;  /* 0x000000000000094d */ /* 0x000fea0003800000 */
[----:B------:R-:W1:Y:S01]  /*02e0*/  LDS R5, [R4] ;  /* 0x0000000004057984 */ /* 0x000e620000000800 */
[----:B------:R-:W2:Y:S02]  /*02f0*/  LDCU.64 UR4, c[0x0][0x388] ;  /* 0x00007100ff0477ac */ /* 0x000ea40008000a00 */
[----:B--2---:R-:W-:-:S04]  /*0300*/  LEA R2, P0, R0, UR4, 0x2 ;  /* 0x0000000400027c11 */ /* 0x004fc8000f8010ff */
[----:B0-----:R-:W-:-:S05]  /*0310*/  LEA.HI.X R3, R0, UR5, RZ, 0x2, P0 ;  /* 0x0000000500037c11 */ /* 0x001fca00080f14ff */
[----:B-1----:R-:W-:Y:S01]  /*0320*/  STG.E desc[UR6][R2.64], R5 ;  /* 0x0000000502007986 */ /* 0x002fe2000c101906 */
[----:B------:R-:W-:Y:S05]  /*0330*/  EXIT ;  /* 0x000000000000794d */ /* 0x000fea0003800000 */
.L_x_6:
        /* <DEDUP_REMOVED lines=12> */
.L_x_8:


//--------------------- .nv.shared._Z22brent_kung_scan_kernelPfS_i --------------------------
	.section	.nv.shared._Z22brent_kung_scan_kernelPfS_i,"aw",@nobits
	.sectionflags	@""
	.align	16
	.zero		1024


//--------------------- .nv.shared.reserved.0     --------------------------
	.section	.nv.shared.reserved.0,"aw",@nobits
	.weak		__nv_reservedSMEM_offset_0_alias
	.size		__nv_reservedSMEM_offset_0_alias, 0, 64
	.other		__nv_reservedSMEM_offset_0_alias,@"STO_CUDA_RESERVED_SHARED STV_DEFAULT"
__nv_reservedSMEM_offset_0_alias:
	.zero		0
	.zero		64


//--------------------- .nv.shared._Z23kogge_stone_scan_kernelPfS_i --------------------------
	.section	.nv.shared._Z23kogge_stone_scan_kernelPfS_i,"aw",@nobits
	.sectionflags	@""
	.align	16
	.zero		1024


//--------------------- .nv.constant0._Z22brent_kung_scan_kernelPfS_i --------------------------
	.section	.nv.constant0._Z22brent_kung_scan_kernelPfS_i,"a",@progbits
	.sectionflags	@""
	.align	4
.nv.constant0._Z22brent_kung_scan_kernelPfS_i:
	.zero		916


//--------------------- .nv.constant0._Z23kogge_stone_scan_kernelPfS_i --------------------------
	.section	.nv.constant0._Z23kogge_stone_scan_kernelPfS_i,"a",@progbits
	.sectionflags	@""
	.align	4
.nv.constant0._Z23kogge_stone_scan_kernelPfS_i:
	.zero		916


//--------------------- SYMBOLS --------------------------

	.type		.nv.reservedSmem.offset0,@object
	.size		.nv.reservedSmem.offset0,0x4
	.type		.nv.reservedSmem.cap,@object
	.size		.nv.reservedSmem.cap,0x4
